	.headerflags	@"EF_CUDA_TEXMODE_UNIFIED EF_CUDA_64BIT_ADDRESS EF_CUDA_ACCELERATORS EF_CUDA_SM90 EF_CUDA_VIRTUAL_SM(EF_CUDA_SM90)"
	.elftype	@"ET_EXEC"


//--------------------- .nv.info                  --------------------------
	.section	.nv.info,"",@"SHT_CUDA_INFO"
	.align	4


	//----- nvinfo : EIATTR_REGCOUNT
	.align		4
        /*0000*/ 	.byte	0x04, 0x2f
        /*0002*/ 	.short	(.L_3 - .L_2)
	.align		4
.L_2:
        /*0004*/ 	.word	index@(triton_poi_fused__native_batch_norm_legit_no_training_add_convolution_relu_21)
        /*0008*/ 	.word	0x00000014


	//----- nvinfo : EIATTR_MIN_STACK_SIZE
	.align		4
.L_3:
        /*000c*/ 	.byte	0x04, 0x12
        /*000e*/ 	.short	(.L_5 - .L_4)
	.align		4
.L_4:
        /*0010*/ 	.word	index@(triton_poi_fused__native_batch_norm_legit_no_training_add_convolution_relu_21)
        /*0014*/ 	.word	0x00000000


	//----- nvinfo : EIATTR_FRAME_SIZE
	.align		4
.L_5:
        /*0018*/ 	.byte	0x04, 0x11
        /*001a*/ 	.short	(.L_7 - .L_6)
	.align		4
.L_6:
        /*001c*/ 	.word	index@(triton_poi_fused__native_batch_norm_legit_no_training_add_convolution_relu_21)
        /*0020*/ 	.word	0x00000000


	//----- nvinfo : EIATTR_MIN_STACK_SIZE
	.align		4
.L_7:
        /*0024*/ 	.byte	0x04, 0x12
        /*0026*/ 	.short	(.L_9 - .L_8)
	.align		4
.L_8:
        /*0028*/ 	.word	index@(triton_poi_fused__native_batch_norm_legit_no_training_add_convolution_relu_21)
        /*002c*/ 	.word	0x00000000
.L_9:


//--------------------- .nv.info.triton_poi_fused__native_batch_norm_legit_no_training_add_convolution_relu_21 --------------------------
	.section	.nv.info.triton_poi_fused__native_batch_norm_legit_no_training_add_convolution_relu_21,"",@"SHT_CUDA_INFO"
	.sectionflags	@""
	.align	4


	//----- nvinfo : EIATTR_CUDA_API_VERSION
	.align		4
        /*0000*/ 	.byte	0x04, 0x37
        /*0002*/ 	.short	(.L_11 - .L_10)
.L_10:
        /*0004*/ 	.word	0x0000007c


	//----- nvinfo : EIATTR_KPARAM_INFO
	.align		4
.L_11:
        /*0008*/ 	.byte	0x04, 0x17
        /*000a*/ 	.short	(.L_13 - .L_12)
.L_12:
        /*000c*/ 	.word	0x00000000
        /*0010*/ 	.short	0x0007
        /*0012*/ 	.short	0x0038
        /*0014*/ 	.byte	0x00, 0xf0, 0x11, 0x00


	//----- nvinfo : EIATTR_KPARAM_INFO
	.align		4
.L_13:
        /*0018*/ 	.byte	0x04, 0x17
        /*001a*/ 	.short	(.L_15 - .L_14)
.L_14:
        /*001c*/ 	.word	0x00000000
        /*0020*/ 	.short	0x0006
        /*0022*/ 	.short	0x0030
        /*0024*/ 	.byte	0x00, 0xf4, 0x21, 0x00


	//----- nvinfo : EIATTR_KPARAM_INFO
	.align		4
.L_15:
        /*0028*/ 	.byte	0x04, 0x17
        /*002a*/ 	.short	(.L_17 - .L_16)
.L_16:
        /*002c*/ 	.word	0x00000000
        /*0030*/ 	.short	0x0005
        /*0032*/ 	.short	0x0028
        /*0034*/ 	.byte	0x00, 0xf4, 0x21, 0x00


	//----- nvinfo : EIATTR_KPARAM_INFO
	.align		4
.L_17:
        /*0038*/ 	.byte	0x04, 0x17
        /*003a*/ 	.short	(.L_19 - .L_18)
.L_18:
        /*003c*/ 	.word	0x00000000
        /*0040*/ 	.short	0x0004
        /*0042*/ 	.short	0x0020
        /*0044*/ 	.byte	0x00, 0xf4, 0x21, 0x00


	//----- nvinfo : EIATTR_KPARAM_INFO
	.align		4
.L_19:
        /*0048*/ 	.byte	0x04, 0x17
        /*004a*/ 	.short	(.L_21 - .L_20)
.L_20:
        /*004c*/ 	.word	0x00000000
        /*0050*/ 	.short	0x0003
        /*0052*/ 	.short	0x0018
        /*0054*/ 	.byte	0x00, 0xf4, 0x21, 0x00


	//----- nvinfo : EIATTR_KPARAM_INFO
	.align		4
.L_21:
        /*0058*/ 	.byte	0x04, 0x17
        /*005a*/ 	.short	(.L_23 - .L_22)
.L_22:
        /*005c*/ 	.word	0x00000000
        /*0060*/ 	.short	0x0002
        /*0062*/ 	.short	0x0010
        /*0064*/ 	.byte	0x00, 0xf4, 0x21, 0x00


	//----- nvinfo : EIATTR_KPARAM_INFO
	.align		4
.L_23:
        /*0068*/ 	.byte	0x04, 0x17
        /*006a*/ 	.short	(.L_25 - .L_24)
.L_24:
        /*006c*/ 	.word	0x00000000
        /*0070*/ 	.short	0x0001
        /*0072*/ 	.short	0x0008
        /*0074*/ 	.byte	0x00, 0xf4, 0x21, 0x00


	//----- nvinfo : EIATTR_KPARAM_INFO
	.align		4
.L_25:
        /*0078*/ 	.byte	0x04, 0x17
        /*007a*/ 	.short	(.L_27 - .L_26)
.L_26:
        /*007c*/ 	.word	0x00000000
        /*0080*/ 	.short	0x0000
        /*0082*/ 	.short	0x0000
        /*0084*/ 	.byte	0x00, 0xf4, 0x21, 0x00


	//----- nvinfo : EIATTR_SPARSE_MMA_MASK
	.align		4
.L_27:
        /*0088*/ 	.byte	0x03, 0x50
        /*008a*/ 	.short	0x0000


	//----- nvinfo : EIATTR_MAXREG_COUNT
	.align		4
        /*008c*/ 	.byte	0x03, 0x1b
        /*008e*/ 	.short	0x00ff


	//----- nvinfo : EIATTR_EXIT_INSTR_OFFSETS
	.align		4
        /*0090*/ 	.byte	0x04, 0x1c
        /*0092*/ 	.short	(.L_29 - .L_28)


	//   ....[0]....
.L_28:
        /*0094*/ 	.word	0x000003e0


	//----- nvinfo : EIATTR_REQNTID
	.align		4
.L_29:
        /*0098*/ 	.byte	0x04, 0x10
        /*009a*/ 	.short	(.L_31 - .L_30)
.L_30:
        /*009c*/ 	.word	0x00000080
        /*00a0*/ 	.word	0x00000001
        /*00a4*/ 	.word	0x00000001


	//----- nvinfo : EIATTR_CBANK_PARAM_SIZE
	.align		4
.L_31:
        /*00a8*/ 	.byte	0x03, 0x19
        /*00aa*/ 	.short	0x003c


	//----- nvinfo : EIATTR_PARAM_CBANK
	.align		4
        /*00ac*/ 	.byte	0x04, 0x0a
        /*00ae*/ 	.short	(.L_33 - .L_32)
	.align		4
.L_32:
        /*00b0*/ 	.word	index@(.nv.constant0.triton_poi_fused__native_batch_norm_legit_no_training_add_convolution_relu_21)
        /*00b4*/ 	.short	0x0210
        /*00b6*/ 	.short	0x003c


	//----- nvinfo : EIATTR_SW_WAR
	.align		4
.L_33:
        /*00b8*/ 	.byte	0x04, 0x36
        /*00ba*/ 	.short	(.L_35 - .L_34)
.L_34:
        /*00bc*/ 	.word	0x00000008
.L_35:


//--------------------- .nv.callgraph             --------------------------
	.section	.nv.callgraph,"",@"SHT_CUDA_CALLGRAPH"
	.align	4
	.sectionentsize	8
	.align		4
        /*0000*/ 	.word	0x00000000
	.align		4
        /*0004*/ 	.word	0xffffffff
	.align		4
        /*0008*/ 	.word	0x00000000
	.align		4
        /*000c*/ 	.word	0xfffffffe
	.align		4
        /*0010*/ 	.word	0x00000000
	.align		4
        /*0014*/ 	.word	0xfffffffd
	.align		4
        /*0018*/ 	.word	0x00000000
	.align		4
        /*001c*/ 	.word	0xfffffffc


//--------------------- .nv.constant4             --------------------------
	.section	.nv.constant4,"a",@progbits
	.align	8
	.align		8
.nv.constant4:
        /*0000*/ 	.dword	_$_str
	.align		8
        /*0008*/ 	.dword	_$_str_$_2


//--------------------- .text.triton_poi_fused__native_batch_norm_legit_no_training_add_convolution_relu_21 --------------------------
	.section	.text.triton_poi_fused__native_batch_norm_legit_no_training_add_convolution_relu_21,"ax",@progbits
	.align	128
        .global         triton_poi_fused__native_batch_norm_legit_no_training_add_convolution_relu_21
        .type           triton_poi_fused__native_batch_norm_legit_no_training_add_convolution_relu_21,@function
        .size           triton_poi_fused__native_batch_norm_legit_no_training_add_convolution_relu_21,(.L_x_1 - triton_poi_fused__native_batch_norm_legit_no_training_add_convolution_relu_21)
        .other          triton_poi_fused__native_batch_norm_legit_no_training_add_convolution_relu_21,@"STO_CUDA_ENTRY STV_DEFAULT"
triton_poi_fused__native_batch_norm_legit_no_training_add_convolution_relu_21:
.text.triton_poi_fused__native_batch_norm_legit_no_training_add_convolution_relu_21:
[----:B------:R-:W-:Y:S01]  /*0000*/  LDC R1, c[0x0][0x28] ;  /* 0x00000a00ff017b82 */ /* 0x000fe20000000800 */
[----:B------:R-:W1:Y:S07]  /*0010*/  S2R R0, SR_TID.X ;  /* 0x0000000000007919 */ /* 0x000e6e0000002100 */
[----:B------:R-:W2:Y:S01]  /*0020*/  LDC.64 R12, c[0x0][0x228] ;  /* 0x00008a00ff0c7b82 */ /* 0x000ea20000000a00 */
[----:B------:R-:W-:Y:S01]  /*0030*/  ULDC.64 UR4, c[0x0][0x208] ;  /* 0x0000820000047ab9 */ /* 0x000fe20000000a00 */
[----:B------:R-:W3:Y:S06]  /*0040*/  S2R R5, SR_CTAID.X ;  /* 0x0000000000057919 */ /* 0x000eec0000002500 */
[----:B------:R-:W4:Y:S08]  /*0050*/  LDC.64 R10, c[0x0][0x218] ;  /* 0x00008600ff0a7b82 */ /* 0x000f300000000a00 */
[----:B------:R-:W5:Y:S08]  /*0060*/  LDC.64 R8, c[0x0][0x220] ;  /* 0x00008800ff087b82 */ /* 0x000f700000000a00 */
[----:B------:R-:W4:Y:S01]  /*0070*/  LDC.64 R14, c[0x0][0x230] ;  /* 0x00008c00ff0e7b82 */ /* 0x000f220000000a00 */
[----:B-1----:R-:W-:-:S02]  /*0080*/  SHF.L.U32 R0, R0, 0x1, RZ ;  /* 0x0000000100007819 */ /* 0x002fc400000006ff */
[----:B---3--:R-:W-:Y:S02]  /*0090*/  SHF.R.S32.HI R3, RZ, 0x17, R5 ;  /* 0x00000017ff037819 */ /* 0x008fe40000011405 */
[----:B------:R-:W-:Y:S02]  /*00a0*/  LOP3.LUT R0, R0, 0xfe, RZ, 0xc0, !PT ;  /* 0x000000fe00007812 */ /* 0x000fe400078ec0ff */
[----:B------:R-:W-:Y:S02]  /*00b0*/  SGXT R3, R3, 0x1 ;  /* 0x000000010303781a */ /* 0x000fe40000000200 */
[----:B------:R-:W-:Y:S02]  /*00c0*/  LEA R0, R5, R0, 0x8 ;  /* 0x0000000005007211 */ /* 0x000fe400078e40ff */
[----:B------:R-:W1:Y:S02]  /*00d0*/  LDC.64 R4, c[0x0][0x238] ;  /* 0x00008e00ff047b82 */ /* 0x000e640000000a00 */
[----:B------:R-:W-:-:S04]  /*00e0*/  LEA.HI R3, R3, R0, RZ, 0x4 ;  /* 0x0000000003037211 */ /* 0x000fc800078f20ff */
[--C-:B------:R-:W-:Y:S02]  /*00f0*/  SHF.R.S32.HI R2, RZ, 0x4, R3.reuse ;  /* 0x00000004ff027819 */ /* 0x100fe40000011403 */
[----:B------:R-:W-:-:S04]  /*0100*/  SHF.R.S32.HI R3, RZ, 0x1f, R3 ;  /* 0x0000001fff037819 */ /* 0x000fc80000011403 */
[----:B------:R-:W-:-:S04]  /*0110*/  LEA.HI R3, R3, R2, RZ, 0xa ;  /* 0x0000000203037211 */ /* 0x000fc800078f50ff */
[----:B------:R-:W-:-:S04]  /*0120*/  LOP3.LUT R3, R3, 0xfffffc00, RZ, 0xc0, !PT ;  /* 0xfffffc0003037812 */ /* 0x000fc800078ec0ff */
[----:B------:R-:W-:Y:S02]  /*0130*/  IADD3 R17, R2, -R3, RZ ;  /* 0x8000000302117210 */ /* 0x000fe40007ffe0ff */
[----:B------:R-:W3:Y:S03]  /*0140*/  LDC.64 R2, c[0x0][0x210] ;  /* 0x00008400ff027b82 */ /* 0x000ee60000000a00 */
[----:B--2---:R-:W-:-:S05]  /*0150*/  IMAD.WIDE R12, R17, 0x4, R12 ;  /* 0x00000004110c7825 */ /* 0x004fca00078e020c */
[----:B------:R2:W2:Y:S01]  /*0160*/  LDG.E.EL R16, desc[UR4][R12.64] ;  /* 0x000000040c107981 */ /* 0x0004a2000c2e1900 */
[----:B----4-:R-:W-:-:S04]  /*0170*/  IMAD.WIDE R10, R17, 0x4, R10 ;  /* 0x00000004110a7825 */ /* 0x010fc800078e020a */
[----:B-----5:R-:W-:Y:S02]  /*0180*/  IMAD.WIDE R8, R17, 0x4, R8 ;  /* 0x0000000411087825 */ /* 0x020fe400078e0208 */
[----:B------:R-:W4:Y:S04]  /*0190*/  LDG.E.EL R10, desc[UR4][R10.64] ;  /* 0x000000040a0a7981 */ /* 0x000f28000c2e1900 */
[----:B------:R5:W4:Y:S01]  /*01a0*/  LDG.E.EL R8, desc[UR4][R8.64] ;  /* 0x0000000408087981 */ /* 0x000b22000c2e1900 */
[----:B---3--:R-:W-:-:S05]  /*01b0*/  IMAD.WIDE R2, R0, 0x4, R2 ;  /* 0x0000000400027825 */ /* 0x008fca00078e0202 */
[----:B------:R-:W4:Y:S01]  /*01c0*/  LDG.E.64 R6, desc[UR4][R2.64] ;  /* 0x0000000402067981 */ /* 0x000f22000c1e1b00 */
[----:B0-2---:R-:W-:-:S04]  /*01d0*/  IMAD.WIDE R12, R17, 0x4, R14 ;  /* 0x00000004110c7825 */ /* 0x005fc800078e020e */
[----:B-1----:R-:W-:Y:S02]  /*01e0*/  IMAD.WIDE R4, R17, 0x4, R4 ;  /* 0x0000000411047825 */ /* 0x002fe400078e0204 */
[----:B------:R-:W2:Y:S04]  /*01f0*/  LDG.E.EL R12, desc[UR4][R12.64] ;  /* 0x000000040c0c7981 */ /* 0x000ea8000c2e1900 */
[----:B------:R0:W2:Y:S01]  /*0200*/  LDG.E.EL R15, desc[UR4][R4.64] ;  /* 0x00000004040f7981 */ /* 0x0000a2000c2e1900 */
[----:B-----5:R-:W-:Y:S01]  /*0210*/  HFMA2.MMA R9, -RZ, RZ, 1.625, 0 ;  /* 0x3e800000ff097435 */ /* 0x020fe200000001ff */
[----:B0-----:R-:W0:Y:S02]  /*0220*/  LDC.64 R4, c[0x0][0x240] ;  /* 0x00009000ff047b82 */ /* 0x001e240000000a00 */
[----:B0-----:R-:W-:-:S04]  /*0230*/  IMAD.WIDE R4, R0, 0x4, R4 ;  /* 0x0000000400047825 */ /* 0x001fc800078e0204 */
[----:B------:R-:W-:-:S04]  /*0240*/  FADD R16, R16, 9.9999997473787516356e-06 ;  /* 0x3727c5ac10107421 */ /* 0x000fc80000000000 */
[----:B------:R-:W0:Y:S02]  /*0250*/  MUFU.SQRT R14, R16 ;  /* 0x00000010000e7308 */ /* 0x000e240000002000 */
[C---:B0-----:R-:W-:Y:S02]  /*0260*/  FSETP.GT.AND P0, PT, R14.reuse, 8.50705917302346158658e+37, PT ;  /* 0x7e8000000e00780b */ /* 0x041fe40003f04000 */
[----:B------:R-:W-:-:S11]  /*0270*/  FSETP.GEU.AND P1, PT, R14, 1.175494350822287508e-38, PT ;  /* 0x008000000e00780b */ /* 0x000fd60003f2e000 */
[----:B------:R-:W-:-:S04]  /*0280*/  @P0 FMUL R14, R14, 0.25 ;  /* 0x3e8000000e0e0820 */ /* 0x000fc80000400000 */
[----:B------:R-:W-:-:S06]  /*0290*/  @!P1 FMUL R14, R14, 16777216 ;  /* 0x4b8000000e0e9820 */ /* 0x000fcc0000400000 */
[----:B------:R-:W0:Y:S01]  /*02a0*/  MUFU.RCP R14, R14 ;  /* 0x0000000e000e7308 */ /* 0x000e220000001000 */
[----:B------:R-:W-:Y:S01]  /*02b0*/  FSEL R9, R9, 1, P0 ;  /* 0x3f80000009097808 */ /* 0x000fe20000000000 */
[--C-:B----4-:R-:W-:Y:S01]  /*02c0*/  FADD R6, R6, R10.reuse ;  /* 0x0000000a06067221 */ /* 0x110fe20000000000 */
[----:B------:R-:W-:-:S03]  /*02d0*/  FADD R7, R7, R10 ;  /* 0x0000000a07077221 */ /* 0x000fc60000000000 */
[----:B------:R-:W-:-:S04]  /*02e0*/  @!P1 FMUL R9, R9, 16777216 ;  /* 0x4b80000009099820 */ /* 0x000fc80000400000 */
[----:B0-----:R-:W-:Y:S01]  /*02f0*/  FMUL R10, R14, R9 ;  /* 0x000000090e0a7220 */ /* 0x001fe20000400000 */
[C---:B------:R-:W-:Y:S01]  /*0300*/  FADD R9, -R8.reuse, R6 ;  /* 0x0000000608097221 */ /* 0x040fe20000000100 */
[----:B------:R-:W-:-:S03]  /*0310*/  FADD R8, -R8, R7 ;  /* 0x0000000708087221 */ /* 0x000fc60000000100 */
[-C--:B------:R-:W-:Y:S01]  /*0320*/  FMUL R9, R9, R10.reuse ;  /* 0x0000000a09097220 */ /* 0x080fe20000400000 */
[----:B------:R-:W-:-:S03]  /*0330*/  FMUL R8, R8, R10 ;  /* 0x0000000a08087220 */ /* 0x000fc60000400000 */
[C-C-:B--2---:R-:W-:Y:S01]  /*0340*/  FFMA R9, R12.reuse, R9, R15.reuse ;  /* 0x000000090c097223 */ /* 0x144fe2000000000f */
[----:B------:R-:W-:-:S04]  /*0350*/  FFMA R8, R12, R8, R15 ;  /* 0x000000080c087223 */ /* 0x000fc8000000000f */
[C---:B------:R-:W-:Y:S02]  /*0360*/  FSETP.GEU.AND P0, PT, R9.reuse, RZ, PT ;  /* 0x000000ff0900720b */ /* 0x040fe40003f0e000 */
[C---:B------:R-:W-:Y:S02]  /*0370*/  FSETP.GEU.AND P1, PT, R8.reuse, RZ, PT ;  /* 0x000000ff0800720b */ /* 0x040fe40003f2e000 */
[----:B------:R-:W-:Y:S02]  /*0380*/  FSEL R9, R9, RZ, P0 ;  /* 0x000000ff09097208 */ /* 0x000fe40000000000 */
[----:B------:R-:W-:-:S03]  /*0390*/  FSEL R8, R8, RZ, P1 ;  /* 0x000000ff08087208 */ /* 0x000fc60000800000 */
[----:B------:R-:W-:Y:S02]  /*03a0*/  FADD R10, R9, R9 ;  /* 0x00000009090a7221 */ /* 0x000fe40000000000 */
[----:B------:R-:W-:Y:S01]  /*03b0*/  FADD R11, R8, R8 ;  /* 0x00000008080b7221 */ /* 0x000fe20000000000 */
[----:B------:R-:W-:Y:S04]  /*03c0*/  STG.E.64 desc[UR4][R2.64], R6 ;  /* 0x0000000602007986 */ /* 0x000fe8000c101b04 */
[----:B------:R-:W-:Y:S01]  /*03d0*/  STG.E.64 desc[UR4][R4.64], R10 ;  /* 0x0000000a04007986 */ /* 0x000fe2000c101b04 */
[----:B------:R-:W-:Y:S05]  /*03e0*/  EXIT ;  /* 0x000000000000794d */ /* 0x000fea0003800000 */
.L_x_0:
[----:B------:R-:W-:-:S00]  /*03f0*/  BRA `(.L_x_0) ;  /* 0xfffffffc00fc7947 */ /* 0x000fc0000383ffff */
[----:B------:R-:W-:-:S00]  /*0400*/  NOP ;  /* 0x0000000000007918 */ /* 0x000fc00000000000 */
[----:B------:R-:W-:-:S00]  /*0410*/  NOP ;  /* 0x0000000000007918 */ /* 0x000fc00000000000 */
[----:B------:R-:W-:-:S00]  /*0420*/  NOP ;  /* 0x0000000000007918 */ /* 0x000fc00000000000 */
[----:B------:R-:W-:-:S00]  /*0430*/  NOP ;  /* 0x0000000000007918 */ /* 0x000fc00000000000 */
[----:B------:R-:W-:-:S00]  /*0440*/  NOP ;  /* 0x0000000000007918 */ /* 0x000fc00000000000 */
[----:B------:R-:W-:-:S00]  /*0450*/  NOP ;  /* 0x0000000000007918 */ /* 0x000fc00000000000 */
[----:B------:R-:W-:-:S00]  /*0460*/  NOP ;  /* 0x0000000000007918 */ /* 0x000fc00000000000 */
[----:B------:R-:W-:-:S00]  /*0470*/  NOP ;  /* 0x0000000000007918 */ /* 0x000fc00000000000 */
.L_x_1:


//--------------------- .nv.global.init           --------------------------
	.section	.nv.global.init,"aw",@progbits
.nv.global.init:
	.type		_$_str,@object
	.size		_$_str,(_$_str_$_2 - _$_str)
_$_str:
        /*0000*/ 	.byte	0x5f, 0x5f, 0x43, 0x55, 0x44, 0x41, 0x5f, 0x46, 0x54, 0x5a, 0x00
	.type		_$_str_$_2,@object
	.size		_$_str_$_2,(.L_1 - _$_str_$_2)
_$_str_$_2:
        /*000b*/ 	.byte	0x5f, 0x5f, 0x43, 0x55, 0x44, 0x41, 0x5f, 0x50, 0x52, 0x45, 0x43, 0x5f, 0x53, 0x51, 0x52, 0x54
        /*001b*/ 	.byte	0x00
.L_1:


//--------------------- .nv.constant0.triton_poi_fused__native_batch_norm_legit_no_training_add_convolution_relu_21 --------------------------
	.section	.nv.constant0.triton_poi_fused__native_batch_norm_legit_no_training_add_convolution_relu_21,"a",@progbits
	.sectionflags	@""
	.align	4
.nv.constant0.triton_poi_fused__native_batch_norm_legit_no_training_add_convolution_relu_21:
	.zero		588
